//
// Generated by NVIDIA NVVM Compiler
//
// Compiler Build ID: CL-36424714
// Cuda compilation tools, release 13.0, V13.0.88
// Based on NVVM 20.0.0
//

.version 9.0
.target sm_100
.address_size 64

	// .globl	_Z11row_productPKfPfii

.visible .entry _Z11row_productPKfPfii(
	.param .u64 .ptr .align 1 _Z11row_productPKfPfii_param_0,
	.param .u64 .ptr .align 1 _Z11row_productPKfPfii_param_1,
	.param .u32 _Z11row_productPKfPfii_param_2,
	.param .u32 _Z11row_productPKfPfii_param_3
)
{
	.reg .pred 	%p<11>;
	.reg .b32 	%r<38>;
	.reg .b32 	%f<83>;
	.reg .b64 	%rd<16>;

	ld.param.u64 	%rd4, [_Z11row_productPKfPfii_param_0];
	ld.param.u64 	%rd3, [_Z11row_productPKfPfii_param_1];
	ld.param.u32 	%r24, [_Z11row_productPKfPfii_param_2];
	ld.param.u32 	%r23, [_Z11row_productPKfPfii_param_3];
	cvta.to.global.u64 	%rd1, %rd4;
	mov.u32 	%r25, %ctaid.x;
	mov.u32 	%r26, %ntid.x;
	mov.u32 	%r27, %tid.x;
	mad.lo.s32 	%r1, %r25, %r26, %r27;
	setp.ge.s32 	%p1, %r1, %r24;
	@%p1 bra 	$L__BB0_15;
	setp.lt.s32 	%p2, %r23, 1;
	mov.f32 	%f82, 0f3F800000;
	@%p2 bra 	$L__BB0_14;
	mul.lo.s32 	%r2, %r23, %r1;
	and.b32  	%r3, %r23, 15;
	setp.lt.u32 	%p3, %r23, 16;
	mov.f32 	%f82, 0f3F800000;
	mov.b32 	%r34, 0;
	@%p3 bra 	$L__BB0_5;
	and.b32  	%r34, %r23, 2147483632;
	neg.s32 	%r32, %r34;
	add.s64 	%rd2, %rd1, 32;
	mov.f32 	%f82, 0f3F800000;
	mov.u32 	%r31, %r2;
$L__BB0_4:
	.pragma "nounroll";
	mul.wide.s32 	%rd5, %r31, 4;
	add.s64 	%rd6, %rd2, %rd5;
	ld.global.f32 	%f18, [%rd6+-32];
	mul.f32 	%f19, %f82, %f18;
	ld.global.f32 	%f20, [%rd6+-28];
	mul.f32 	%f21, %f19, %f20;
	ld.global.f32 	%f22, [%rd6+-24];
	mul.f32 	%f23, %f21, %f22;
	ld.global.f32 	%f24, [%rd6+-20];
	mul.f32 	%f25, %f23, %f24;
	ld.global.f32 	%f26, [%rd6+-16];
	mul.f32 	%f27, %f25, %f26;
	ld.global.f32 	%f28, [%rd6+-12];
	mul.f32 	%f29, %f27, %f28;
	ld.global.f32 	%f30, [%rd6+-8];
	mul.f32 	%f31, %f29, %f30;
	ld.global.f32 	%f32, [%rd6+-4];
	mul.f32 	%f33, %f31, %f32;
	ld.global.f32 	%f34, [%rd6];
	mul.f32 	%f35, %f33, %f34;
	ld.global.f32 	%f36, [%rd6+4];
	mul.f32 	%f37, %f35, %f36;
	ld.global.f32 	%f38, [%rd6+8];
	mul.f32 	%f39, %f37, %f38;
	ld.global.f32 	%f40, [%rd6+12];
	mul.f32 	%f41, %f39, %f40;
	ld.global.f32 	%f42, [%rd6+16];
	mul.f32 	%f43, %f41, %f42;
	ld.global.f32 	%f44, [%rd6+20];
	mul.f32 	%f45, %f43, %f44;
	ld.global.f32 	%f46, [%rd6+24];
	mul.f32 	%f47, %f45, %f46;
	ld.global.f32 	%f48, [%rd6+28];
	mul.f32 	%f82, %f47, %f48;
	add.s32 	%r32, %r32, 16;
	add.s32 	%r31, %r31, 16;
	setp.ne.s32 	%p4, %r32, 0;
	@%p4 bra 	$L__BB0_4;
$L__BB0_5:
	setp.eq.s32 	%p5, %r3, 0;
	@%p5 bra 	$L__BB0_14;
	and.b32  	%r11, %r23, 7;
	setp.lt.u32 	%p6, %r3, 8;
	@%p6 bra 	$L__BB0_8;
	add.s32 	%r29, %r34, %r2;
	mul.wide.s32 	%rd7, %r29, 4;
	add.s64 	%rd8, %rd1, %rd7;
	ld.global.f32 	%f50, [%rd8];
	mul.f32 	%f51, %f82, %f50;
	ld.global.f32 	%f52, [%rd8+4];
	mul.f32 	%f53, %f51, %f52;
	ld.global.f32 	%f54, [%rd8+8];
	mul.f32 	%f55, %f53, %f54;
	ld.global.f32 	%f56, [%rd8+12];
	mul.f32 	%f57, %f55, %f56;
	ld.global.f32 	%f58, [%rd8+16];
	mul.f32 	%f59, %f57, %f58;
	ld.global.f32 	%f60, [%rd8+20];
	mul.f32 	%f61, %f59, %f60;
	ld.global.f32 	%f62, [%rd8+24];
	mul.f32 	%f63, %f61, %f62;
	ld.global.f32 	%f64, [%rd8+28];
	mul.f32 	%f82, %f63, %f64;
	add.s32 	%r34, %r34, 8;
$L__BB0_8:
	setp.eq.s32 	%p7, %r11, 0;
	@%p7 bra 	$L__BB0_14;
	and.b32  	%r14, %r23, 3;
	setp.lt.u32 	%p8, %r11, 4;
	@%p8 bra 	$L__BB0_11;
	add.s32 	%r30, %r34, %r2;
	mul.wide.s32 	%rd9, %r30, 4;
	add.s64 	%rd10, %rd1, %rd9;
	ld.global.f32 	%f66, [%rd10];
	mul.f32 	%f67, %f82, %f66;
	ld.global.f32 	%f68, [%rd10+4];
	mul.f32 	%f69, %f67, %f68;
	ld.global.f32 	%f70, [%rd10+8];
	mul.f32 	%f71, %f69, %f70;
	ld.global.f32 	%f72, [%rd10+12];
	mul.f32 	%f82, %f71, %f72;
	add.s32 	%r34, %r34, 4;
$L__BB0_11:
	setp.eq.s32 	%p9, %r14, 0;
	@%p9 bra 	$L__BB0_14;
	add.s32 	%r37, %r34, %r2;
	neg.s32 	%r36, %r14;
$L__BB0_13:
	.pragma "nounroll";
	mul.wide.s32 	%rd11, %r37, 4;
	add.s64 	%rd12, %rd1, %rd11;
	ld.global.f32 	%f73, [%rd12];
	mul.f32 	%f82, %f82, %f73;
	add.s32 	%r37, %r37, 1;
	add.s32 	%r36, %r36, 1;
	setp.ne.s32 	%p10, %r36, 0;
	@%p10 bra 	$L__BB0_13;
$L__BB0_14:
	cvta.to.global.u64 	%rd13, %rd3;
	mul.wide.s32 	%rd14, %r1, 4;
	add.s64 	%rd15, %rd13, %rd14;
	st.global.f32 	[%rd15], %f82;
$L__BB0_15:
	ret;

}


// ===== COMPILED SASS (sm_100) =====

	.target	sm_100

	.elftype	@"ET_EXEC"


//--------------------- .note.nv.tkinfo           --------------------------
	.section	.note.nv.tkinfo,"",@"SHT_NOTE"
	.sectionflags	@"SHF_NOTE_NV_TKINFO"
	.tkinfo
        /*0018*/ 	.word	0x00000002
        /*0030*/ 	.string	""
        /*0030*/ 	.string	"ptxas"
        /*0030*/ 	.string	"Cuda compilation tools, release 13.0, V13.0.88"
        /*0030*/ 	.string	"Build cuda_13.0.r13.0/compiler.36424714_0"
        /*0030*/ 	.string	"-arch sm_100 -m 64 "



//--------------------- .note.nv.cuinfo           --------------------------
	.section	.note.nv.cuinfo,"",@"SHT_NOTE"
	.sectionflags	@"SHF_NOTE_NV_CUINFO"
        /*0018*/ 	.short	0x0002
        /*001a*/ 	.short	0x0064
        /*001c*/ 	.short	0x0082
	.zero		2


//--------------------- .nv.info                  --------------------------
	.section	.nv.info,"",@"SHT_CUDA_INFO"
	.align	4


	//----- nvinfo : EIATTR_REGCOUNT
	.align		4
        /*0000*/ 	.byte	0x04, 0x2f
        /*0002*/ 	.short	(.L_1 - .L_0)
	.align		4
.L_0:
        /*0004*/ 	.word	index@(_Z11row_productPKfPfii)
        /*0008*/ 	.word	0x0000001f


	//----- nvinfo : EIATTR_FRAME_SIZE
	.align		4
.L_1:
        /*000c*/ 	.byte	0x04, 0x11
        /*000e*/ 	.short	(.L_3 - .L_2)
	.align		4
.L_2:
        /*0010*/ 	.word	index@(_Z11row_productPKfPfii)
        /*0014*/ 	.word	0x00000000


	//----- nvinfo : EIATTR_MIN_STACK_SIZE
	.align		4
.L_3:
        /*0018*/ 	.byte	0x04, 0x12
        /*001a*/ 	.short	(.L_5 - .L_4)
	.align		4
.L_4:
        /*001c*/ 	.word	index@(_Z11row_productPKfPfii)
        /*0020*/ 	.word	0x00000000
.L_5:


//--------------------- .nv.compat                --------------------------
	.section	.nv.compat,"",@"SHT_CUDA_COMPAT_INFO"
	.align	4
        /*0000*/ 	.byte	0x02, 0x09, 0x00, 0x00, 0x02, 0x02, 0x01, 0x00, 0x02, 0x05, 0x05, 0x00, 0x03, 0x07, 0x01, 0x01
        /*0010*/ 	.byte	0x02, 0x03, 0x00, 0x00, 0x02, 0x06, 0x01, 0x00, 0x04, 0x0b, 0x08, 0x00, 0x09, 0x00, 0x00, 0x00
        /*0020*/ 	.byte	0x00, 0x00, 0x00, 0x00


//--------------------- .nv.info._Z11row_productPKfPfii --------------------------
	.section	.nv.info._Z11row_productPKfPfii,"",@"SHT_CUDA_INFO"
	.sectionflags	@""
	.align	4


	//----- nvinfo : EIATTR_CUDA_API_VERSION
	.align		4
        /*0000*/ 	.byte	0x04, 0x37
        /*0002*/ 	.short	(.L_7 - .L_6)
.L_6:
        /*0004*/ 	.word	0x00000082


	//----- nvinfo : EIATTR_KPARAM_INFO
	.align		4
.L_7:
        /*0008*/ 	.byte	0x04, 0x17
        /*000a*/ 	.short	(.L_9 - .L_8)
.L_8:
        /*000c*/ 	.word	0x00000000
        /*0010*/ 	.short	0x0003
        /*0012*/ 	.short	0x0014
        /*0014*/ 	.byte	0x00, 0xf0, 0x11, 0x00


	//----- nvinfo : EIATTR_KPARAM_INFO
	.align		4
.L_9:
        /*0018*/ 	.byte	0x04, 0x17
        /*001a*/ 	.short	(.L_11 - .L_10)
.L_10:
        /*001c*/ 	.word	0x00000000
        /*0020*/ 	.short	0x0002
        /*0022*/ 	.short	0x0010
        /*0024*/ 	.byte	0x00, 0xf0, 0x11, 0x00


	//----- nvinfo : EIATTR_KPARAM_INFO
	.align		4
.L_11:
        /*0028*/ 	.byte	0x04, 0x17
        /*002a*/ 	.short	(.L_13 - .L_12)
.L_12:
        /*002c*/ 	.word	0x00000000
        /*0030*/ 	.short	0x0001
        /*0032*/ 	.short	0x0008
        /*0034*/ 	.byte	0x00, 0xf5, 0x21, 0x00


	//----- nvinfo : EIATTR_KPARAM_INFO
	.align		4
.L_13:
        /*0038*/ 	.byte	0x04, 0x17
        /*003a*/ 	.short	(.L_15 - .L_14)
.L_14:
        /*003c*/ 	.word	0x00000000
        /*0040*/ 	.short	0x0000
        /*0042*/ 	.short	0x0000
        /*0044*/ 	.byte	0x00, 0xf5, 0x21, 0x00


	//----- nvinfo : EIATTR_SPARSE_MMA_MASK
	.align		4
.L_15:
        /*0048*/ 	.byte	0x03, 0x50
        /*004a*/ 	.short	0x0000


	//----- nvinfo : EIATTR_MAXREG_COUNT
	.align		4
        /*004c*/ 	.byte	0x03, 0x1b
        /*004e*/ 	.short	0x00ff


	//----- nvinfo : EIATTR_MERCURY_ISA_VERSION
	.align		4
        /*0050*/ 	.byte	0x03, 0x5f
        /*0052*/ 	.short	0x0101


	//----- nvinfo : EIATTR_VRC_CTA_INIT_COUNT
	.align		4
        /*0054*/ 	.byte	0x02, 0x4a
	.zero		1
	.zero		1


	//----- nvinfo : EIATTR_EXIT_INSTR_OFFSETS
	.align		4
        /*0058*/ 	.byte	0x04, 0x1c
        /*005a*/ 	.short	(.L_17 - .L_16)


	//   ....[0]....
.L_16:
        /*005c*/ 	.word	0x00000070


	//   ....[1]....
        /*0060*/ 	.word	0x000007a0


	//----- nvinfo : EIATTR_CBANK_PARAM_SIZE
	.align		4
.L_17:
        /*0064*/ 	.byte	0x03, 0x19
        /*0066*/ 	.short	0x0018


	//----- nvinfo : EIATTR_PARAM_CBANK
	.align		4
        /*0068*/ 	.byte	0x04, 0x0a
        /*006a*/ 	.short	(.L_19 - .L_18)
	.align		4
.L_18:
        /*006c*/ 	.word	index@(.nv.constant0._Z11row_productPKfPfii)
        /*0070*/ 	.short	0x0380
        /*0072*/ 	.short	0x0018


	//----- nvinfo : EIATTR_SW_WAR
	.align		4
.L_19:
        /*0074*/ 	.byte	0x04, 0x36
        /*0076*/ 	.short	(.L_21 - .L_20)
.L_20:
        /*0078*/ 	.word	0x00000008
.L_21:


//--------------------- .nv.callgraph             --------------------------
	.section	.nv.callgraph,"",@"SHT_CUDA_CALLGRAPH"
	.align	4
	.sectionentsize	8
	.align		4
        /*0000*/ 	.word	0x00000000
	.align		4
        /*0004*/ 	.word	0xffffffff
	.align		4
        /*0008*/ 	.word	0x00000000
	.align		4
        /*000c*/ 	.word	0xfffffffe
	.align		4
        /*0010*/ 	.word	0x00000000
	.align		4
        /*0014*/ 	.word	0xfffffffd
	.align		4
        /*0018*/ 	.word	0x00000000
	.align		4
        /*001c*/ 	.word	0xfffffffc


//--------------------- .text._Z11row_productPKfPfii --------------------------
	.section	.text._Z11row_productPKfPfii,"ax",@progbits
	.align	128
        .global         _Z11row_productPKfPfii
        .type           _Z11row_productPKfPfii,@function
        .size           _Z11row_productPKfPfii,(.L_x_7 - _Z11row_productPKfPfii)
        .other          _Z11row_productPKfPfii,@"STO_CUDA_ENTRY STV_DEFAULT"
_Z11row_productPKfPfii:
.text._Z11row_productPKfPfii:
[----:B------:R-:W-:Y:S01]  /*0000*/  LDC R1, c[0x0][0x37c] ;  /* 0x0000df00ff017b82 */ /* 0x000fe20000000800 */
[----:B------:R-:W0:Y:S07]  /*0010*/  S2R R3, SR_TID.X ;  /* 0x0000000000037919 */ /* 0x000e2e0000002100 */
[----:B------:R-:W0:Y:S01]  /*0020*/  S2UR UR4, SR_CTAID.X ;  /* 0x00000000000479c3 */ /* 0x000e220000002500 */
[----:B------:R-:W1:Y:S07]  /*0030*/  LDCU UR5, c[0x0][0x390] ;  /* 0x00007200ff0577ac */ /* 0x000e6e0008000800 */
[----:B------:R-:W0:Y:S02]  /*0040*/  LDC R2, c[0x0][0x360] ;  /* 0x0000d800ff027b82 */ /* 0x000e240000000800 */
[----:B0-----:R-:W-:-:S05]  /*0050*/  IMAD R2, R2, UR4, R3 ;  /* 0x0000000402027c24 */ /* 0x001fca000f8e0203 */
[----:B-1----:R-:W-:-:S13]  /*0060*/  ISETP.GE.AND P0, PT, R2, UR5, PT ;  /* 0x0000000502007c0c */ /* 0x002fda000bf06270 */
[----:B------:R-:W-:Y:S05]  /*0070*/  @P0 EXIT ;  /* 0x000000000000094d */ /* 0x000fea0003800000 */
[----:B------:R-:W0:Y:S01]  /*0080*/  LDCU UR7, c[0x0][0x394] ;  /* 0x00007280ff0777ac */ /* 0x000e220008000800 */
[----:B------:R-:W-:Y:S01]  /*0090*/  HFMA2 R0, -RZ, RZ, 1.875, 0 ;  /* 0x3f800000ff007431 */ /* 0x000fe200000001ff */
[----:B------:R-:W1:Y:S01]  /*00a0*/  LDCU.64 UR12, c[0x0][0x358] ;  /* 0x00006b00ff0c77ac */ /* 0x000e620008000a00 */
[----:B0-----:R-:W-:-:S09]  /*00b0*/  UISETP.GE.AND UP0, UPT, UR7, 0x1, UPT ;  /* 0x000000010700788c */ /* 0x001fd2000bf06270 */
[----:B-1----:R-:W-:Y:S05]  /*00c0*/  BRA.U !UP0, `(.L_x_0) ;  /* 0x0000000508a87547 */ /* 0x002fea000b800000 */
[----:B------:R-:W-:Y:S02]  /*00d0*/  UISETP.GE.U32.AND UP1, UPT, UR7, 0x10, UPT ;  /* 0x000000100700788c */ /* 0x000fe4000bf26070 */
[----:B------:R-:W-:Y:S01]  /*00e0*/  IMAD R3, R2, UR7, RZ ;  /* 0x0000000702037c24 */ /* 0x000fe2000f8e02ff */
[----:B------:R-:W-:Y:S01]  /*00f0*/  ULOP3.LUT UR10, UR7, 0xf, URZ, 0xc0, !UPT ;  /* 0x0000000f070a7892 */ /* 0x000fe2000f8ec0ff */
[----:B------:R-:W-:Y:S01]  /*0100*/  MOV R0, 0x3f800000 ;  /* 0x3f80000000007802 */ /* 0x000fe20000000f00 */
[----:B------:R-:W-:Y:S02]  /*0110*/  UMOV UR4, URZ ;  /* 0x000000ff00047c82 */ /* 0x000fe40008000000 */
[----:B------:R-:W-:Y:S02]  /*0120*/  UISETP.NE.AND UP0, UPT, UR10, URZ, UPT ;  /* 0x000000ff0a00728c */ /* 0x000fe4000bf05270 */
[----:B------:R-:W-:Y:S09]  /*0130*/  BRA.U !UP1, `(.L_x_1) ;  /* 0x0000000109b87547 */ /* 0x000ff2000b800000 */
[----:B------:R-:W0:Y:S01]  /*0140*/  LDCU.64 UR8, c[0x0][0x380] ;  /* 0x00007000ff0877ac */ /* 0x000e220008000a00 */
[----:B------:R-:W-:Y:S02]  /*0150*/  MOV R0, 0x3f800000 ;  /* 0x3f80000000007802 */ /* 0x000fe40000000f00 */
[----:B------:R-:W-:Y:S01]  /*0160*/  MOV R6, R3 ;  /* 0x0000000300067202 */ /* 0x000fe20000000f00 */
[----:B------:R-:W-:Y:S02]  /*0170*/  ULOP3.LUT UR4, UR7, 0x7ffffff0, URZ, 0xc0, !UPT ;  /* 0x7ffffff007047892 */ /* 0x000fe4000f8ec0ff */
[----:B0-----:R-:W-:Y:S02]  /*0180*/  UIADD3 UR5, UP1, UPT, UR8, 0x20, URZ ;  /* 0x0000002008057890 */ /* 0x001fe4000ff3e0ff */
[----:B------:R-:W-:Y:S02]  /*0190*/  UIADD3 UR8, UPT, UPT, -UR4, URZ, URZ ;  /* 0x000000ff04087290 */ /* 0x000fe4000fffe1ff */
[----:B------:R-:W-:-:S12]  /*01a0*/  UIADD3.X UR6, UPT, UPT, URZ, UR9, URZ, UP1, !UPT ;  /* 0x00000009ff067290 */ /* 0x000fd80008ffe4ff */
.L_x_2:
[----:B------:R-:W-:Y:S02]  /*01b0*/  MOV R4, UR5 ;  /* 0x0000000500047c02 */ /* 0x000fe40008000f00 */
[----:B------:R-:W-:-:S03]  /*01c0*/  MOV R5, UR6 ;  /* 0x0000000600057c02 */ /* 0x000fc60008000f00 */
[----:B------:R-:W-:-:S05]  /*01d0*/  IMAD.WIDE R4, R6, 0x4, R4 ;  /* 0x0000000406047825 */ /* 0x000fca00078e0204 */
[----:B------:R-:W2:Y:S04]  /*01e0*/  LDG.E R15, desc[UR12][R4.64+-0x20] ;  /* 0xffffe00c040f7981 */ /* 0x000ea8000c1e1900 */
[----:B------:R-:W3:Y:S04]  /*01f0*/  LDG.E R16, desc[UR12][R4.64+-0x1c] ;  /* 0xffffe40c04107981 */ /* 0x000ee8000c1e1900 */
[----:B------:R-:W4:Y:S04]  /*0200*/  LDG.E R18, desc[UR12][R4.64+-0x18] ;  /* 0xffffe80c04127981 */ /* 0x000f28000c1e1900 */
[----:B------:R-:W5:Y:S04]  /*0210*/  LDG.E R20, desc[UR12][R4.64+-0x14] ;  /* 0xffffec0c04147981 */ /* 0x000f68000c1e1900 */
        /* <DEDUP_REMOVED lines=11> */
[----:B------:R-:W5:Y:S01]  /*02d0*/  LDG.E R14, desc[UR12][R4.64+0x1c] ;  /* 0x00001c0c040e7981 */ /* 0x000f62000c1e1900 */
[----:B------:R-:W-:Y:S01]  /*02e0*/  UIADD3 UR8, UPT, UPT, UR8, 0x10, URZ ;  /* 0x0000001008087890 */ /* 0x000fe2000fffe0ff */
[----:B------:R-:W-:-:S03]  /*02f0*/  IADD3 R6, PT, PT, R6, 0x10, RZ ;  /* 0x0000001006067810 */ /* 0x000fc60007ffe0ff */
[----:B------:R-:W-:Y:S01]  /*0300*/  UISETP.NE.AND UP1, UPT, UR8, URZ, UPT ;  /* 0x000000ff0800728c */ /* 0x000fe2000bf25270 */
[----:B--2---:R-:W-:-:S04]  /*0310*/  FMUL R15, R15, R0 ;  /* 0x000000000f0f7220 */ /* 0x004fc80000400000 */
[----:B---3--:R-:W-:-:S04]  /*0320*/  FMUL R15, R15, R16 ;  /* 0x000000100f0f7220 */ /* 0x008fc80000400000 */
[----:B----4-:R-:W-:-:S04]  /*0330*/  FMUL R15, R15, R18 ;  /* 0x000000120f0f7220 */ /* 0x010fc80000400000 */
[----:B-----5:R-:W-:-:S04]  /*0340*/  FMUL R15, R15, R20 ;  /* 0x000000140f0f7220 */ /* 0x020fc80000400000 */
[----:B------:R-:W-:-:S04]  /*0350*/  FMUL R15, R15, R22 ;  /* 0x000000160f0f7220 */ /* 0x000fc80000400000 */
        /* <DEDUP_REMOVED lines=10> */
[----:B------:R-:W-:Y:S01]  /*0400*/  FMUL R0, R7, R14 ;  /* 0x0000000e07007220 */ /* 0x000fe20000400000 */
[----:B------:R-:W-:Y:S06]  /*0410*/  BRA.U UP1, `(.L_x_2) ;  /* 0xfffffffd01647547 */ /* 0x000fec000b83ffff */
.L_x_1:
[----:B------:R-:W-:Y:S05]  /*0420*/  BRA.U !UP0, `(.L_x_0) ;  /* 0x0000000108d07547 */ /* 0x000fea000b800000 */
[----:B------:R-:W-:Y:S02]  /*0430*/  UISETP.GE.U32.AND UP0, UPT, UR10, 0x8, UPT ;  /* 0x000000080a00788c */ /* 0x000fe4000bf06070 */
[----:B------:R-:W-:-:S04]  /*0440*/  ULOP3.LUT UR6, UR7, 0x7, URZ, 0xc0, !UPT ;  /* 0x0000000707067892 */ /* 0x000fc8000f8ec0ff */
[----:B------:R-:W-:-:S03]  /*0450*/  UISETP.NE.AND UP1, UPT, UR6, URZ, UPT ;  /* 0x000000ff0600728c */ /* 0x000fc6000bf25270 */
[----:B------:R-:W-:Y:S08]  /*0460*/  BRA.U !UP0, `(.L_x_3) ;  /* 0x0000000108507547 */ /* 0x000ff0000b800000 */
[----:B------:R-:W0:Y:S01]  /*0470*/  LDC.64 R4, c[0x0][0x380] ;  /* 0x0000e000ff047b82 */ /* 0x000e220000000a00 */
[----:B------:R-:W-:-:S05]  /*0480*/  IADD3 R7, PT, PT, R3, UR4, RZ ;  /* 0x0000000403077c10 */ /* 0x000fca000fffe0ff */
[----:B0-----:R-:W-:-:S05]  /*0490*/  IMAD.WIDE R4, R7, 0x4, R4 ;  /* 0x0000000407047825 */ /* 0x001fca00078e0204 */
[----:B------:R-:W2:Y:S04]  /*04a0*/  LDG.E R7, desc[UR12][R4.64] ;  /* 0x0000000c04077981 */ /* 0x000ea8000c1e1900 */
[----:B------:R-:W3:Y:S04]  /*04b0*/  LDG.E R6, desc[UR12][R4.64+0x4] ;  /* 0x0000040c04067981 */ /* 0x000ee8000c1e1900 */
[----:B------:R-:W4:Y:S04]  /*04c0*/  LDG.E R9, desc[UR12][R4.64+0x8] ;  /* 0x0000080c04097981 */ /* 0x000f28000c1e1900 */
[----:B------:R-:W5:Y:S04]  /*04d0*/  LDG.E R11, desc[UR12][R4.64+0xc] ;  /* 0x00000c0c040b7981 */ /* 0x000f68000c1e1900 */
[----:B------:R-:W5:Y:S04]  /*04e0*/  LDG.E R13, desc[UR12][R4.64+0x10] ;  /* 0x0000100c040d7981 */ /* 0x000f68000c1e1900 */
[----:B------:R-:W5:Y:S04]  /*04f0*/  LDG.E R15, desc[UR12][R4.64+0x14] ;  /* 0x0000140c040f7981 */ /* 0x000f68000c1e1900 */
[----:B------:R-:W5:Y:S04]  /*0500*/  LDG.E R17, desc[UR12][R4.64+0x18] ;  /* 0x0000180c04117981 */ /* 0x000f68000c1e1900 */
[----:B------:R-:W5:Y:S01]  /*0510*/  LDG.E R19, desc[UR12][R4.64+0x1c] ;  /* 0x00001c0c04137981 */ /* 0x000f62000c1e1900 */
[----:B------:R-:W-:Y:S01]  /*0520*/  UIADD3 UR4, UPT, UPT, UR4, 0x8, URZ ;  /* 0x0000000804047890 */ /* 0x000fe2000fffe0ff */
[----:B--2---:R-:W-:-:S04]  /*0530*/  FMUL R7, R0, R7 ;  /* 0x0000000700077220 */ /* 0x004fc80000400000 */
[----:B---3--:R-:W-:-:S04]  /*0540*/  FMUL R6, R7, R6 ;  /* 0x0000000607067220 */ /* 0x008fc80000400000 */
[----:B----4-:R-:W-:-:S04]  /*0550*/  FMUL R6, R6, R9 ;  /* 0x0000000906067220 */ /* 0x010fc80000400000 */
[----:B-----5:R-:W-:-:S04]  /*0560*/  FMUL R6, R6, R11 ;  /* 0x0000000b06067220 */ /* 0x020fc80000400000 */
[----:B------:R-:W-:-:S04]  /*0570*/  FMUL R6, R6, R13 ;  /* 0x0000000d06067220 */ /* 0x000fc80000400000 */
[----:B------:R-:W-:-:S04]  /*0580*/  FMUL R6, R6, R15 ;  /* 0x0000000f06067220 */ /* 0x000fc80000400000 */
[----:B------:R-:W-:-:S04]  /*0590*/  FMUL R6, R6, R17 ;  /* 0x0000001106067220 */ /* 0x000fc80000400000 */
[----:B------:R-:W-:-:S07]  /*05a0*/  FMUL R0, R6, R19 ;  /* 0x0000001306007220 */ /* 0x000fce0000400000 */
.L_x_3:
        /* <DEDUP_REMOVED lines=11> */
[----:B------:R-:W5:Y:S01]  /*0660*/  LDG.E R11, desc[UR12][R4.64+0xc] ;  /* 0x00000c0c040b7981 */ /* 0x000f62000c1e1900 */
[----:B------:R-:W-:Y:S01]  /*0670*/  UIADD3 UR4, UPT, UPT, UR4, 0x4, URZ ;  /* 0x0000000404047890 */ /* 0x000fe2000fffe0ff */
[----:B--2---:R-:W-:-:S04]  /*0680*/  FMUL R7, R0, R7 ;  /* 0x0000000700077220 */ /* 0x004fc80000400000 */
[----:B---3--:R-:W-:-:S04]  /*0690*/  FMUL R6, R7, R6 ;  /* 0x0000000607067220 */ /* 0x008fc80000400000 */
[----:B----4-:R-:W-:-:S04]  /*06a0*/  FMUL R6, R6, R9 ;  /* 0x0000000906067220 */ /* 0x010fc80000400000 */
[----:B-----5:R-:W-:-:S07]  /*06b0*/  FMUL R0, R6, R11 ;  /* 0x0000000b06007220 */ /* 0x020fce0000400000 */
.L_x_4:
[----:B------:R-:W-:Y:S05]  /*06c0*/  BRA.U !UP1, `(.L_x_0) ;  /* 0x0000000109287547 */ /* 0x000fea000b800000 */
[----:B------:R-:W0:Y:S01]  /*06d0*/  LDC.64 R6, c[0x0][0x380] ;  /* 0x0000e000ff067b82 */ /* 0x000e220000000a00 */
[----:B------:R-:W-:Y:S01]  /*06e0*/  IADD3 R3, PT, PT, R3, UR4, RZ ;  /* 0x0000000403037c10 */ /* 0x000fe2000fffe0ff */
[----:B------:R-:W-:-:S12]  /*06f0*/  UIADD3 UR5, UPT, UPT, -UR5, URZ, URZ ;  /* 0x000000ff05057290 */ /* 0x000fd8000fffe1ff */
.L_x_5:
[----:B0-----:R-:W-:-:S06]  /*0700*/  IMAD.WIDE R4, R3, 0x4, R6 ;  /* 0x0000000403047825 */ /* 0x001fcc00078e0206 */
[----:B------:R-:W2:Y:S01]  /*0710*/  LDG.E R5, desc[UR12][R4.64] ;  /* 0x0000000c04057981 */ /* 0x000ea2000c1e1900 */
[----:B------:R-:W-:Y:S01]  /*0720*/  UIADD3 UR5, UPT, UPT, UR5, 0x1, URZ ;  /* 0x0000000105057890 */ /* 0x000fe2000fffe0ff */
[----:B------:R-:W-:-:S03]  /*0730*/  IADD3 R3, PT, PT, R3, 0x1, RZ ;  /* 0x0000000103037810 */ /* 0x000fc60007ffe0ff */
[----:B------:R-:W-:Y:S01]  /*0740*/  UISETP.NE.AND UP0, UPT, UR5, URZ, UPT ;  /* 0x000000ff0500728c */ /* 0x000fe2000bf05270 */
[----:B--2---:R-:W-:-:S08]  /*0750*/  FMUL R0, R5, R0 ;  /* 0x0000000005007220 */ /* 0x004fd00000400000 */
[----:B------:R-:W-:Y:S05]  /*0760*/  BRA.U UP0, `(.L_x_5) ;  /* 0xfffffffd00e47547 */ /* 0x000fea000b83ffff */
.L_x_0:
[----:B------:R-:W0:Y:S02]  /*0770*/  LDC.64 R4, c[0x0][0x388] ;  /* 0x0000e200ff047b82 */ /* 0x000e240000000a00 */
[----:B0-----:R-:W-:-:S05]  /*0780*/  IMAD.WIDE R2, R2, 0x4, R4 ;  /* 0x0000000402027825 */ /* 0x001fca00078e0204 */
[----:B------:R-:W-:Y:S01]  /*0790*/  STG.E desc[UR12][R2.64], R0 ;  /* 0x0000000002007986 */ /* 0x000fe2000c10190c */
[----:B------:R-:W-:Y:S05]  /*07a0*/  EXIT ;  /* 0x000000000000794d */ /* 0x000fea0003800000 */
.L_x_6:
[----:B------:R-:W-:-:S00]  /*07b0*/  BRA `(.L_x_6) ;  /* 0xfffffffc00fc7947 */ /* 0x000fc0000383ffff */
[----:B------:R-:W-:-:S00]  /*07c0*/  NOP ;  /* 0x0000000000007918 */ /* 0x000fc00000000000 */
        /* <DEDUP_REMOVED lines=11> */
.L_x_7:


//--------------------- .nv.shared.reserved.0     --------------------------
	.section	.nv.shared.reserved.0,"aw",@nobits
	.weak		__nv_reservedSMEM_offset_0_alias
	.size		__nv_reservedSMEM_offset_0_alias, 0, 64
	.other		__nv_reservedSMEM_offset_0_alias,@"STO_CUDA_RESERVED_SHARED STV_DEFAULT"
__nv_reservedSMEM_offset_0_alias:
	.zero		0
	.zero		64


//--------------------- .nv.constant0._Z11row_productPKfPfii --------------------------
	.section	.nv.constant0._Z11row_productPKfPfii,"a",@progbits
	.sectionflags	@""
	.align	4
.nv.constant0._Z11row_productPKfPfii:
	.zero		920


//--------------------- SYMBOLS --------------------------

	.type		.nv.reservedSmem.offset0,@object
	.size		.nv.reservedSmem.offset0,0x4
